//
// Generated by NVIDIA NVVM Compiler
//
// Compiler Build ID: CL-36424714
// Cuda compilation tools, release 13.0, V13.0.88
// Based on NVVM 20.0.0
//

.version 9.0
.target sm_100
.address_size 64

	// .globl	_Z26compute_temperature_multiXPKdPdS0_didd
// _ZZ18max_diff_reductionPdS_S_iE4data has been demoted

.visible .entry _Z26compute_temperature_multiXPKdPdS0_didd(
	.param .u64 .ptr .align 1 _Z26compute_temperature_multiXPKdPdS0_didd_param_0,
	.param .u64 .ptr .align 1 _Z26compute_temperature_multiXPKdPdS0_didd_param_1,
	.param .u64 .ptr .align 1 _Z26compute_temperature_multiXPKdPdS0_didd_param_2,
	.param .f64 _Z26compute_temperature_multiXPKdPdS0_didd_param_3,
	.param .u32 _Z26compute_temperature_multiXPKdPdS0_didd_param_4,
	.param .f64 _Z26compute_temperature_multiXPKdPdS0_didd_param_5,
	.param .f64 _Z26compute_temperature_multiXPKdPdS0_didd_param_6
)
{
	.reg .pred 	%p<28>;
	.reg .b32 	%r<21>;
	.reg .b64 	%rd<53>;
	.reg .b64 	%fd<46>;

	ld.param.u64 	%rd7, [_Z26compute_temperature_multiXPKdPdS0_didd_param_0];
	ld.param.u64 	%rd8, [_Z26compute_temperature_multiXPKdPdS0_didd_param_1];
	ld.param.u64 	%rd9, [_Z26compute_temperature_multiXPKdPdS0_didd_param_2];
	ld.param.f64 	%fd3, [_Z26compute_temperature_multiXPKdPdS0_didd_param_3];
	ld.param.u32 	%r7, [_Z26compute_temperature_multiXPKdPdS0_didd_param_4];
	ld.param.f64 	%fd4, [_Z26compute_temperature_multiXPKdPdS0_didd_param_5];
	ld.param.f64 	%fd2, [_Z26compute_temperature_multiXPKdPdS0_didd_param_6];
	cvta.to.global.u64 	%rd1, %rd8;
	cvta.to.global.u64 	%rd2, %rd7;
	cvta.to.global.u64 	%rd3, %rd9;
	mov.u32 	%r8, %ctaid.x;
	mov.u32 	%r9, %ntid.x;
	mov.u32 	%r10, %tid.x;
	mad.lo.s32 	%r11, %r8, %r9, %r10;
	shl.b32 	%r1, %r11, 2;
	mov.u32 	%r12, %ctaid.y;
	mov.u32 	%r13, %ntid.y;
	mov.u32 	%r14, %tid.y;
	mad.lo.s32 	%r2, %r12, %r13, %r14;
	mul.f64 	%fd5, %fd4, %fd4;
	div.rn.f64 	%fd1, %fd5, %fd3;
	setp.ge.s32 	%p1, %r2, %r7;
	mul.lo.s32 	%r3, %r7, %r2;
	add.s32 	%r4, %r7, -1;
	@%p1 bra 	$L__BB0_17;
	max.s32 	%r15, %r7, %r1;
	sub.s32 	%r5, %r15, %r1;
	setp.eq.s32 	%p2, %r5, 0;
	@%p2 bra 	$L__BB0_17;
	setp.ne.s32 	%p3, %r2, %r4;
	setp.ne.s32 	%p4, %r2, 0;
	add.s32 	%r6, %r1, %r3;
	setp.ne.s32 	%p5, %r1, 0;
	setp.ne.s32 	%p6, %r1, %r4;
	and.pred  	%p7, %p5, %p6;
	and.pred  	%p8, %p4, %p7;
	and.pred  	%p9, %p8, %p3;
	@%p9 bra 	$L__BB0_4;
	mul.wide.s32 	%rd19, %r6, 8;
	add.s64 	%rd20, %rd1, %rd19;
	st.global.f64 	[%rd20], %fd2;
	bra.uni 	$L__BB0_5;
$L__BB0_4:
	sub.s32 	%r16, %r6, %r7;
	add.s32 	%r17, %r6, %r7;
	mul.wide.s32 	%rd10, %r6, 8;
	add.s64 	%rd11, %rd3, %rd10;
	ld.global.f64 	%fd6, [%rd11];
	mul.wide.s32 	%rd12, %r16, 8;
	add.s64 	%rd13, %rd2, %rd12;
	ld.global.f64 	%fd7, [%rd13];
	mul.wide.s32 	%rd14, %r17, 8;
	add.s64 	%rd15, %rd2, %rd14;
	ld.global.f64 	%fd8, [%rd15];
	add.f64 	%fd9, %fd7, %fd8;
	mul.wide.s32 	%rd16, %r7, 8;
	add.s64 	%rd17, %rd13, %rd16;
	ld.global.f64 	%fd10, [%rd17+-8];
	add.f64 	%fd11, %fd9, %fd10;
	ld.global.f64 	%fd12, [%rd17+8];
	add.f64 	%fd13, %fd11, %fd12;
	fma.rn.f64 	%fd14, %fd1, %fd6, %fd13;
	mul.f64 	%fd15, %fd14, 0d3FD0000000000000;
	add.s64 	%rd18, %rd1, %rd10;
	st.global.f64 	[%rd18], %fd15;
$L__BB0_5:
	setp.eq.s32 	%p10, %r5, 1;
	@%p10 bra 	$L__BB0_17;
	setp.eq.s32 	%p11, %r2, %r4;
	setp.eq.s32 	%p12, %r2, 0;
	add.s32 	%r18, %r7, -2;
	setp.eq.s32 	%p13, %r1, %r18;
	or.pred  	%p14, %p12, %p13;
	or.pred  	%p15, %p14, %p11;
	cvt.s64.s32 	%rd21, %r3;
	cvt.s64.s32 	%rd22, %r1;
	add.s64 	%rd4, %rd22, %rd21;
	shl.b64 	%rd23, %rd4, 3;
	add.s64 	%rd5, %rd1, %rd23;
	add.s64 	%rd6, %rd3, %rd23;
	@%p15 bra 	$L__BB0_8;
	ld.global.f64 	%fd16, [%rd6+8];
	cvt.s64.s32 	%rd24, %r7;
	sub.s64 	%rd25, %rd4, %rd24;
	shl.b64 	%rd26, %rd25, 3;
	add.s64 	%rd27, %rd2, %rd26;
	ld.global.f64 	%fd17, [%rd27+8];
	add.s64 	%rd28, %rd4, %rd24;
	shl.b64 	%rd29, %rd28, 3;
	add.s64 	%rd30, %rd2, %rd29;
	ld.global.f64 	%fd18, [%rd30+8];
	add.f64 	%fd19, %fd17, %fd18;
	mul.wide.s32 	%rd31, %r6, 8;
	add.s64 	%rd32, %rd2, %rd31;
	ld.global.f64 	%fd20, [%rd32];
	add.f64 	%fd21, %fd19, %fd20;
	add.s64 	%rd34, %rd23, %rd2;
	ld.global.f64 	%fd22, [%rd34+16];
	add.f64 	%fd23, %fd21, %fd22;
	fma.rn.f64 	%fd24, %fd1, %fd16, %fd23;
	mul.f64 	%fd25, %fd24, 0d3FD0000000000000;
	st.global.f64 	[%rd5+8], %fd25;
	bra.uni 	$L__BB0_9;
$L__BB0_8:
	st.global.f64 	[%rd5+8], %fd2;
$L__BB0_9:
	setp.eq.s32 	%p16, %r5, 2;
	@%p16 bra 	$L__BB0_17;
	setp.eq.s32 	%p17, %r2, %r4;
	setp.eq.s32 	%p18, %r2, 0;
	add.s32 	%r19, %r7, -3;
	setp.eq.s32 	%p19, %r1, %r19;
	or.pred  	%p20, %p18, %p19;
	or.pred  	%p21, %p20, %p17;
	@%p21 bra 	$L__BB0_12;
	ld.global.f64 	%fd26, [%rd6+16];
	cvt.s64.s32 	%rd35, %r7;
	sub.s64 	%rd36, %rd4, %rd35;
	shl.b64 	%rd37, %rd36, 3;
	add.s64 	%rd38, %rd2, %rd37;
	ld.global.f64 	%fd27, [%rd38+16];
	add.s64 	%rd39, %rd4, %rd35;
	shl.b64 	%rd40, %rd39, 3;
	add.s64 	%rd41, %rd2, %rd40;
	ld.global.f64 	%fd28, [%rd41+16];
	add.f64 	%fd29, %fd27, %fd28;
	add.s64 	%rd43, %rd23, %rd2;
	ld.global.f64 	%fd30, [%rd43+8];
	add.f64 	%fd31, %fd29, %fd30;
	ld.global.f64 	%fd32, [%rd43+24];
	add.f64 	%fd33, %fd31, %fd32;
	fma.rn.f64 	%fd34, %fd1, %fd26, %fd33;
	mul.f64 	%fd35, %fd34, 0d3FD0000000000000;
	st.global.f64 	[%rd5+16], %fd35;
	bra.uni 	$L__BB0_13;
$L__BB0_12:
	st.global.f64 	[%rd5+16], %fd2;
$L__BB0_13:
	setp.eq.s32 	%p22, %r5, 3;
	@%p22 bra 	$L__BB0_17;
	setp.eq.s32 	%p23, %r2, %r4;
	setp.eq.s32 	%p24, %r2, 0;
	add.s32 	%r20, %r7, -4;
	setp.eq.s32 	%p25, %r1, %r20;
	or.pred  	%p26, %p24, %p25;
	or.pred  	%p27, %p26, %p23;
	@%p27 bra 	$L__BB0_16;
	ld.global.f64 	%fd36, [%rd6+24];
	cvt.s64.s32 	%rd44, %r7;
	sub.s64 	%rd45, %rd4, %rd44;
	shl.b64 	%rd46, %rd45, 3;
	add.s64 	%rd47, %rd2, %rd46;
	ld.global.f64 	%fd37, [%rd47+24];
	add.s64 	%rd48, %rd4, %rd44;
	shl.b64 	%rd49, %rd48, 3;
	add.s64 	%rd50, %rd2, %rd49;
	ld.global.f64 	%fd38, [%rd50+24];
	add.f64 	%fd39, %fd37, %fd38;
	add.s64 	%rd52, %rd23, %rd2;
	ld.global.f64 	%fd40, [%rd52+16];
	add.f64 	%fd41, %fd39, %fd40;
	ld.global.f64 	%fd42, [%rd52+32];
	add.f64 	%fd43, %fd41, %fd42;
	fma.rn.f64 	%fd44, %fd1, %fd36, %fd43;
	mul.f64 	%fd45, %fd44, 0d3FD0000000000000;
	st.global.f64 	[%rd5+24], %fd45;
	bra.uni 	$L__BB0_17;
$L__BB0_16:
	st.global.f64 	[%rd5+24], %fd2;
$L__BB0_17:
	ret;

}
	// .globl	_Z18max_diff_reductionPdS_S_i
.visible .entry _Z18max_diff_reductionPdS_S_i(
	.param .u64 .ptr .align 1 _Z18max_diff_reductionPdS_S_i_param_0,
	.param .u64 .ptr .align 1 _Z18max_diff_reductionPdS_S_i_param_1,
	.param .u64 .ptr .align 1 _Z18max_diff_reductionPdS_S_i_param_2,
	.param .u32 _Z18max_diff_reductionPdS_S_i_param_3
)
{
	.reg .pred 	%p<11>;
	.reg .b32 	%r<13>;
	.reg .b64 	%rd<12>;
	.reg .b64 	%fd<33>;
	// demoted variable
	.shared .align 8 .b8 _ZZ18max_diff_reductionPdS_S_iE4data[2048];
	ld.param.u64 	%rd1, [_Z18max_diff_reductionPdS_S_i_param_0];
	ld.param.u64 	%rd2, [_Z18max_diff_reductionPdS_S_i_param_1];
	ld.param.u64 	%rd3, [_Z18max_diff_reductionPdS_S_i_param_2];
	ld.param.u32 	%r5, [_Z18max_diff_reductionPdS_S_i_param_3];
	mov.u32 	%r6, %tid.y;
	mov.u32 	%r7, %ntid.x;
	mov.u32 	%r8, %tid.x;
	mad.lo.s32 	%r1, %r6, %r7, %r8;
	mov.u32 	%r2, %ctaid.x;
	mul.lo.s32 	%r9, %r2, %r7;
	mov.u32 	%r10, %ntid.y;
	mad.lo.s32 	%r3, %r9, %r10, %r1;
	setp.ge.s32 	%p1, %r3, %r5;
	mov.f64 	%fd32, 0d0000000000000000;
	@%p1 bra 	$L__BB1_2;
	cvta.to.global.u64 	%rd4, %rd2;
	cvta.to.global.u64 	%rd5, %rd1;
	mul.wide.s32 	%rd6, %r3, 8;
	add.s64 	%rd7, %rd4, %rd6;
	ld.global.f64 	%fd4, [%rd7];
	add.s64 	%rd8, %rd5, %rd6;
	ld.global.f64 	%fd5, [%rd8];
	sub.f64 	%fd6, %fd4, %fd5;
	abs.f64 	%fd32, %fd6;
$L__BB1_2:
	shl.b32 	%r11, %r1, 3;
	mov.u32 	%r12, _ZZ18max_diff_reductionPdS_S_iE4data;
	add.s32 	%r4, %r12, %r11;
	st.shared.f64 	[%r4], %fd32;
	bar.sync 	0;
	setp.gt.u32 	%p2, %r1, 127;
	@%p2 bra 	$L__BB1_4;
	ld.shared.f64 	%fd7, [%r4];
	ld.shared.f64 	%fd8, [%r4+1024];
	max.f64 	%fd9, %fd7, %fd8;
	st.shared.f64 	[%r4], %fd9;
$L__BB1_4:
	bar.sync 	0;
	setp.gt.u32 	%p3, %r1, 63;
	@%p3 bra 	$L__BB1_6;
	ld.shared.f64 	%fd10, [%r4];
	ld.shared.f64 	%fd11, [%r4+512];
	max.f64 	%fd12, %fd10, %fd11;
	st.shared.f64 	[%r4], %fd12;
$L__BB1_6:
	bar.sync 	0;
	setp.gt.u32 	%p4, %r1, 31;
	@%p4 bra 	$L__BB1_8;
	ld.shared.f64 	%fd13, [%r4];
	ld.shared.f64 	%fd14, [%r4+256];
	max.f64 	%fd15, %fd13, %fd14;
	st.shared.f64 	[%r4], %fd15;
$L__BB1_8:
	bar.sync 	0;
	setp.gt.u32 	%p5, %r1, 15;
	@%p5 bra 	$L__BB1_10;
	ld.shared.f64 	%fd16, [%r4];
	ld.shared.f64 	%fd17, [%r4+128];
	max.f64 	%fd18, %fd16, %fd17;
	st.shared.f64 	[%r4], %fd18;
$L__BB1_10:
	bar.sync 	0;
	setp.gt.u32 	%p6, %r1, 7;
	@%p6 bra 	$L__BB1_12;
	ld.shared.f64 	%fd19, [%r4];
	ld.shared.f64 	%fd20, [%r4+64];
	max.f64 	%fd21, %fd19, %fd20;
	st.shared.f64 	[%r4], %fd21;
$L__BB1_12:
	bar.sync 	0;
	setp.gt.u32 	%p7, %r1, 3;
	@%p7 bra 	$L__BB1_14;
	ld.shared.f64 	%fd22, [%r4];
	ld.shared.f64 	%fd23, [%r4+32];
	max.f64 	%fd24, %fd22, %fd23;
	st.shared.f64 	[%r4], %fd24;
$L__BB1_14:
	bar.sync 	0;
	setp.gt.u32 	%p8, %r1, 1;
	@%p8 bra 	$L__BB1_16;
	ld.shared.f64 	%fd25, [%r4];
	ld.shared.f64 	%fd26, [%r4+16];
	max.f64 	%fd27, %fd25, %fd26;
	st.shared.f64 	[%r4], %fd27;
$L__BB1_16:
	bar.sync 	0;
	setp.ne.s32 	%p9, %r1, 0;
	@%p9 bra 	$L__BB1_18;
	ld.shared.f64 	%fd28, [%r4];
	ld.shared.f64 	%fd29, [_ZZ18max_diff_reductionPdS_S_iE4data+8];
	max.f64 	%fd30, %fd28, %fd29;
	st.shared.f64 	[%r4], %fd30;
$L__BB1_18:
	setp.ne.s32 	%p10, %r1, 0;
	bar.sync 	0;
	@%p10 bra 	$L__BB1_20;
	ld.shared.f64 	%fd31, [_ZZ18max_diff_reductionPdS_S_iE4data];
	cvta.to.global.u64 	%rd9, %rd3;
	mul.wide.u32 	%rd10, %r2, 8;
	add.s64 	%rd11, %rd9, %rd10;
	st.global.f64 	[%rd11], %fd31;
$L__BB1_20:
	ret;

}


// ===== COMPILED SASS (sm_100) =====

	.target	sm_100

	.elftype	@"ET_EXEC"


//--------------------- .note.nv.tkinfo           --------------------------
	.section	.note.nv.tkinfo,"",@"SHT_NOTE"
	.sectionflags	@"SHF_NOTE_NV_TKINFO"
	.tkinfo
        /*0018*/ 	.word	0x00000002
        /*0030*/ 	.string	""
        /*0030*/ 	.string	"ptxas"
        /*0030*/ 	.string	"Cuda compilation tools, release 13.0, V13.0.88"
        /*0030*/ 	.string	"Build cuda_13.0.r13.0/compiler.36424714_0"
        /*0030*/ 	.string	"-arch sm_100 -m 64 "



//--------------------- .note.nv.cuinfo           --------------------------
	.section	.note.nv.cuinfo,"",@"SHT_NOTE"
	.sectionflags	@"SHF_NOTE_NV_CUINFO"
        /*0018*/ 	.short	0x0002
        /*001a*/ 	.short	0x0064
        /*001c*/ 	.short	0x0082
	.zero		2


//--------------------- .nv.info                  --------------------------
	.section	.nv.info,"",@"SHT_CUDA_INFO"
	.align	4


	//----- nvinfo : EIATTR_REGCOUNT
	.align		4
        /*0000*/ 	.byte	0x04, 0x2f
        /*0002*/ 	.short	(.L_1 - .L_0)
	.align		4
.L_0:
        /*0004*/ 	.word	index@(_Z26compute_temperature_multiXPKdPdS0_didd)
        /*0008*/ 	.word	0x00000020


	//----- nvinfo : EIATTR_FRAME_SIZE
	.align		4
.L_1:
        /*000c*/ 	.byte	0x04, 0x11
        /*000e*/ 	.short	(.L_3 - .L_2)
	.align		4
.L_2:
        /*0010*/ 	.word	index@($__internal_0_$__cuda_sm20_div_rn_f64_full)
        /*0014*/ 	.word	0x00000000


	//----- nvinfo : EIATTR_FRAME_SIZE
	.align		4
.L_3:
        /*0018*/ 	.byte	0x04, 0x11
        /*001a*/ 	.short	(.L_5 - .L_4)
	.align		4
.L_4:
        /*001c*/ 	.word	index@(_Z26compute_temperature_multiXPKdPdS0_didd)
        /*0020*/ 	.word	0x00000000


	//----- nvinfo : EIATTR_REGCOUNT
	.align		4
.L_5:
        /*0024*/ 	.byte	0x04, 0x2f
        /*0026*/ 	.short	(.L_7 - .L_6)
	.align		4
.L_6:
        /*0028*/ 	.word	index@(_Z18max_diff_reductionPdS_S_i)
        /*002c*/ 	.word	0x0000000e


	//----- nvinfo : EIATTR_FRAME_SIZE
	.align		4
.L_7:
        /*0030*/ 	.byte	0x04, 0x11
        /*0032*/ 	.short	(.L_9 - .L_8)
	.align		4
.L_8:
        /*0034*/ 	.word	index@(_Z18max_diff_reductionPdS_S_i)
        /*0038*/ 	.word	0x00000000


	//----- nvinfo : EIATTR_MIN_STACK_SIZE
	.align		4
.L_9:
        /*003c*/ 	.byte	0x04, 0x12
        /*003e*/ 	.short	(.L_11 - .L_10)
	.align		4
.L_10:
        /*0040*/ 	.word	index@(_Z18max_diff_reductionPdS_S_i)
        /*0044*/ 	.word	0x00000000


	//----- nvinfo : EIATTR_MIN_STACK_SIZE
	.align		4
.L_11:
        /*0048*/ 	.byte	0x04, 0x12
        /*004a*/ 	.short	(.L_13 - .L_12)
	.align		4
.L_12:
        /*004c*/ 	.word	index@(_Z26compute_temperature_multiXPKdPdS0_didd)
        /*0050*/ 	.word	0x00000000
.L_13:


//--------------------- .nv.compat                --------------------------
	.section	.nv.compat,"",@"SHT_CUDA_COMPAT_INFO"
	.align	4
        /*0000*/ 	.byte	0x02, 0x09, 0x00, 0x00, 0x02, 0x02, 0x01, 0x00, 0x02, 0x05, 0x05, 0x00, 0x03, 0x07, 0x01, 0x01
        /*0010*/ 	.byte	0x02, 0x03, 0x00, 0x00, 0x02, 0x06, 0x01, 0x00, 0x04, 0x0b, 0x08, 0x00, 0x01, 0x00, 0x00, 0x00
        /*0020*/ 	.byte	0x00, 0x00, 0x00, 0x00


//--------------------- .nv.info._Z18max_diff_reductionPdS_S_i --------------------------
	.section	.nv.info._Z18max_diff_reductionPdS_S_i,"",@"SHT_CUDA_INFO"
	.sectionflags	@""
	.align	4


	//----- nvinfo : EIATTR_CUDA_API_VERSION
	.align		4
        /*0000*/ 	.byte	0x04, 0x37
        /*0002*/ 	.short	(.L_15 - .L_14)
.L_14:
        /*0004*/ 	.word	0x00000082


	//----- nvinfo : EIATTR_KPARAM_INFO
	.align		4
.L_15:
        /*0008*/ 	.byte	0x04, 0x17
        /*000a*/ 	.short	(.L_17 - .L_16)
.L_16:
        /*000c*/ 	.word	0x00000000
        /*0010*/ 	.short	0x0003
        /*0012*/ 	.short	0x0018
        /*0014*/ 	.byte	0x00, 0xf0, 0x11, 0x00


	//----- nvinfo : EIATTR_KPARAM_INFO
	.align		4
.L_17:
        /*0018*/ 	.byte	0x04, 0x17
        /*001a*/ 	.short	(.L_19 - .L_18)
.L_18:
        /*001c*/ 	.word	0x00000000
        /*0020*/ 	.short	0x0002
        /*0022*/ 	.short	0x0010
        /*0024*/ 	.byte	0x00, 0xf5, 0x21, 0x00


	//----- nvinfo : EIATTR_KPARAM_INFO
	.align		4
.L_19:
        /*0028*/ 	.byte	0x04, 0x17
        /*002a*/ 	.short	(.L_21 - .L_20)
.L_20:
        /*002c*/ 	.word	0x00000000
        /*0030*/ 	.short	0x0001
        /*0032*/ 	.short	0x0008
        /*0034*/ 	.byte	0x00, 0xf5, 0x21, 0x00


	//----- nvinfo : EIATTR_KPARAM_INFO
	.align		4
.L_21:
        /*0038*/ 	.byte	0x04, 0x17
        /*003a*/ 	.short	(.L_23 - .L_22)
.L_22:
        /*003c*/ 	.word	0x00000000
        /*0040*/ 	.short	0x0000
        /*0042*/ 	.short	0x0000
        /*0044*/ 	.byte	0x00, 0xf5, 0x21, 0x00


	//----- nvinfo : EIATTR_SPARSE_MMA_MASK
	.align		4
.L_23:
        /*0048*/ 	.byte	0x03, 0x50
        /*004a*/ 	.short	0x0000


	//----- nvinfo : EIATTR_MAXREG_COUNT
	.align		4
        /*004c*/ 	.byte	0x03, 0x1b
        /*004e*/ 	.short	0x00ff


	//----- nvinfo : EIATTR_NUM_BARRIERS
	.align		4
        /*0050*/ 	.byte	0x02, 0x4c
        /*0052*/ 	.byte	0x01
	.zero		1


	//----- nvinfo : EIATTR_MERCURY_ISA_VERSION
	.align		4
        /*0054*/ 	.byte	0x03, 0x5f
        /*0056*/ 	.short	0x0101


	//----- nvinfo : EIATTR_VRC_CTA_INIT_COUNT
	.align		4
        /*0058*/ 	.byte	0x02, 0x4a
	.zero		1
	.zero		1


	//----- nvinfo : EIATTR_EXIT_INSTR_OFFSETS
	.align		4
        /*005c*/ 	.byte	0x04, 0x1c
        /*005e*/ 	.short	(.L_25 - .L_24)


	//   ....[0]....
.L_24:
        /*0060*/ 	.word	0x000007b0


	//   ....[1]....
        /*0064*/ 	.word	0x00000800


	//----- nvinfo : EIATTR_CBANK_PARAM_SIZE
	.align		4
.L_25:
        /*0068*/ 	.byte	0x03, 0x19
        /*006a*/ 	.short	0x001c


	//----- nvinfo : EIATTR_PARAM_CBANK
	.align		4
        /*006c*/ 	.byte	0x04, 0x0a
        /*006e*/ 	.short	(.L_27 - .L_26)
	.align		4
.L_26:
        /*0070*/ 	.word	index@(.nv.constant0._Z18max_diff_reductionPdS_S_i)
        /*0074*/ 	.short	0x0380
        /*0076*/ 	.short	0x001c


	//----- nvinfo : EIATTR_SW_WAR
	.align		4
.L_27:
        /*0078*/ 	.byte	0x04, 0x36
        /*007a*/ 	.short	(.L_29 - .L_28)
.L_28:
        /*007c*/ 	.word	0x00000008
.L_29:


//--------------------- .nv.info._Z26compute_temperature_multiXPKdPdS0_didd --------------------------
	.section	.nv.info._Z26compute_temperature_multiXPKdPdS0_didd,"",@"SHT_CUDA_INFO"
	.sectionflags	@""
	.align	4


	//----- nvinfo : EIATTR_CUDA_API_VERSION
	.align		4
        /*0000*/ 	.byte	0x04, 0x37
        /*0002*/ 	.short	(.L_31 - .L_30)
.L_30:
        /*0004*/ 	.word	0x00000082


	//----- nvinfo : EIATTR_KPARAM_INFO
	.align		4
.L_31:
        /*0008*/ 	.byte	0x04, 0x17
        /*000a*/ 	.short	(.L_33 - .L_32)
.L_32:
        /*000c*/ 	.word	0x00000000
        /*0010*/ 	.short	0x0006
        /*0012*/ 	.short	0x0030
        /*0014*/ 	.byte	0x00, 0xf0, 0x21, 0x00


	//----- nvinfo : EIATTR_KPARAM_INFO
	.align		4
.L_33:
        /*0018*/ 	.byte	0x04, 0x17
        /*001a*/ 	.short	(.L_35 - .L_34)
.L_34:
        /*001c*/ 	.word	0x00000000
        /*0020*/ 	.short	0x0005
        /*0022*/ 	.short	0x0028
        /*0024*/ 	.byte	0x00, 0xf0, 0x21, 0x00


	//----- nvinfo : EIATTR_KPARAM_INFO
	.align		4
.L_35:
        /*0028*/ 	.byte	0x04, 0x17
        /*002a*/ 	.short	(.L_37 - .L_36)
.L_36:
        /*002c*/ 	.word	0x00000000
        /*0030*/ 	.short	0x0004
        /*0032*/ 	.short	0x0020
        /*0034*/ 	.byte	0x00, 0xf0, 0x11, 0x00


	//----- nvinfo : EIATTR_KPARAM_INFO
	.align		4
.L_37:
        /*0038*/ 	.byte	0x04, 0x17
        /*003a*/ 	.short	(.L_39 - .L_38)
.L_38:
        /*003c*/ 	.word	0x00000000
        /*0040*/ 	.short	0x0003
        /*0042*/ 	.short	0x0018
        /*0044*/ 	.byte	0x00, 0xf0, 0x21, 0x00


	//----- nvinfo : EIATTR_KPARAM_INFO
	.align		4
.L_39:
        /*0048*/ 	.byte	0x04, 0x17
        /*004a*/ 	.short	(.L_41 - .L_40)
.L_40:
        /*004c*/ 	.word	0x00000000
        /*0050*/ 	.short	0x0002
        /*0052*/ 	.short	0x0010
        /*0054*/ 	.byte	0x00, 0xf5, 0x21, 0x00


	//----- nvinfo : EIATTR_KPARAM_INFO
	.align		4
.L_41:
        /*0058*/ 	.byte	0x04, 0x17
        /*005a*/ 	.short	(.L_43 - .L_42)
.L_42:
        /*005c*/ 	.word	0x00000000
        /*0060*/ 	.short	0x0001
        /*0062*/ 	.short	0x0008
        /*0064*/ 	.byte	0x00, 0xf5, 0x21, 0x00


	//----- nvinfo : EIATTR_KPARAM_INFO
	.align		4
.L_43:
        /*0068*/ 	.byte	0x04, 0x17
        /*006a*/ 	.short	(.L_45 - .L_44)
.L_44:
        /*006c*/ 	.word	0x00000000
        /*0070*/ 	.short	0x0000
        /*0072*/ 	.short	0x0000
        /*0074*/ 	.byte	0x00, 0xf5, 0x21, 0x00


	//----- nvinfo : EIATTR_SPARSE_MMA_MASK
	.align		4
.L_45:
        /*0078*/ 	.byte	0x03, 0x50
        /*007a*/ 	.short	0x0000


	//----- nvinfo : EIATTR_MAXREG_COUNT
	.align		4
        /*007c*/ 	.byte	0x03, 0x1b
        /*007e*/ 	.short	0x00ff


	//----- nvinfo : EIATTR_MERCURY_ISA_VERSION
	.align		4
        /*0080*/ 	.byte	0x03, 0x5f
        /*0082*/ 	.short	0x0101


	//----- nvinfo : EIATTR_VRC_CTA_INIT_COUNT
	.align		4
        /*0084*/ 	.byte	0x02, 0x4a
	.zero		1
	.zero		1


	//----- nvinfo : EIATTR_EXIT_INSTR_OFFSETS
	.align		4
        /*0088*/ 	.byte	0x04, 0x1c
        /*008a*/ 	.short	(.L_47 - .L_46)


	//   ....[0]....
.L_46:
        /*008c*/ 	.word	0x00000200


	//   ....[1]....
        /*0090*/ 	.word	0x00000240


	//   ....[2]....
        /*0094*/ 	.word	0x000004a0


	//   ....[3]....
        /*0098*/ 	.word	0x000007a0


	//   ....[4]....
        /*009c*/ 	.word	0x000009d0


	//   ....[5]....
        /*00a0*/ 	.word	0x00000ba0


	//   ....[6]....
        /*00a4*/ 	.word	0x00000bd0


	//----- nvinfo : EIATTR_CRS_STACK_SIZE
	.align		4
.L_47:
        /*00a8*/ 	.byte	0x04, 0x1e
        /*00aa*/ 	.short	(.L_49 - .L_48)
.L_48:
        /*00ac*/ 	.word	0x00000000


	//----- nvinfo : EIATTR_CBANK_PARAM_SIZE
	.align		4
.L_49:
        /*00b0*/ 	.byte	0x03, 0x19
        /*00b2*/ 	.short	0x0038


	//----- nvinfo : EIATTR_PARAM_CBANK
	.align		4
        /*00b4*/ 	.byte	0x04, 0x0a
        /*00b6*/ 	.short	(.L_51 - .L_50)
	.align		4
.L_50:
        /*00b8*/ 	.word	index@(.nv.constant0._Z26compute_temperature_multiXPKdPdS0_didd)
        /*00bc*/ 	.short	0x0380
        /*00be*/ 	.short	0x0038


	//----- nvinfo : EIATTR_SW_WAR
	.align		4
.L_51:
        /*00c0*/ 	.byte	0x04, 0x36
        /*00c2*/ 	.short	(.L_53 - .L_52)
.L_52:
        /*00c4*/ 	.word	0x00000008
.L_53:


//--------------------- .nv.callgraph             --------------------------
	.section	.nv.callgraph,"",@"SHT_CUDA_CALLGRAPH"
	.align	4
	.sectionentsize	8
	.align		4
        /*0000*/ 	.word	0x00000000
	.align		4
        /*0004*/ 	.word	0xffffffff
	.align		4
        /*0008*/ 	.word	0x00000000
	.align		4
        /*000c*/ 	.word	0xfffffffe
	.align		4
        /*0010*/ 	.word	0x00000000
	.align		4
        /*0014*/ 	.word	0xfffffffd
	.align		4
        /*0018*/ 	.word	0x00000000
	.align		4
        /*001c*/ 	.word	0xfffffffc


//--------------------- .text._Z18max_diff_reductionPdS_S_i --------------------------
	.section	.text._Z18max_diff_reductionPdS_S_i,"ax",@progbits
	.align	128
        .global         _Z18max_diff_reductionPdS_S_i
        .type           _Z18max_diff_reductionPdS_S_i,@function
        .size           _Z18max_diff_reductionPdS_S_i,(.L_x_17 - _Z18max_diff_reductionPdS_S_i)
        .other          _Z18max_diff_reductionPdS_S_i,@"STO_CUDA_ENTRY STV_DEFAULT"
_Z18max_diff_reductionPdS_S_i:
.text._Z18max_diff_reductionPdS_S_i:
[----:B------:R-:W-:Y:S01]  /*0000*/  LDC R1, c[0x0][0x37c] ;  /* 0x0000df00ff017b82 */ /* 0x000fe20000000800 */
[----:B------:R-:W0:Y:S01]  /*0010*/  S2R R2, SR_TID.Y ;  /* 0x0000000000027919 */ /* 0x000e220000002200 */
[----:B------:R-:W0:Y:S06]  /*0020*/  LDCU UR4, c[0x0][0x360] ;  /* 0x00006c00ff0477ac */ /* 0x000e2c0008000800 */
[----:B------:R-:W1:Y:S01]  /*0030*/  LDC.64 R6, c[0x0][0x388] ;  /* 0x0000e200ff067b82 */ /* 0x000e620000000a00 */
[----:B------:R-:W0:Y:S01]  /*0040*/  S2R R3, SR_TID.X ;  /* 0x0000000000037919 */ /* 0x000e220000002100 */
[----:B------:R-:W2:Y:S01]  /*0050*/  LDCU UR5, c[0x0][0x364] ;  /* 0x00006c80ff0577ac */ /* 0x000ea20008000800 */
[----:B------:R-:W3:Y:S01]  /*0060*/  S2R R0, SR_CTAID.X ;  /* 0x0000000000007919 */ /* 0x000ee20000002500 */
[----:B------:R-:W4:Y:S04]  /*0070*/  LDCU UR8, c[0x0][0x398] ;  /* 0x00007300ff0877ac */ /* 0x000f280008000800 */
[----:B------:R-:W5:Y:S01]  /*0080*/  LDC.64 R8, c[0x0][0x380] ;  /* 0x0000e000ff087b82 */ /* 0x000f620000000a00 */
[----:B------:R-:W5:Y:S01]  /*0090*/  LDCU.64 UR6, c[0x0][0x358] ;  /* 0x00006b00ff0677ac */ /* 0x000f620008000a00 */
[----:B0-----:R-:W-:-:S02]  /*00a0*/  IMAD R2, R2, UR4, R3 ;  /* 0x0000000402027c24 */ /* 0x001fc4000f8e0203 */
[----:B---3--:R-:W-:-:S04]  /*00b0*/  IMAD R3, R0, UR4, RZ ;  /* 0x0000000400037c24 */ /* 0x008fc8000f8e02ff */
[----:B--2---:R-:W-:-:S05]  /*00c0*/  IMAD R3, R3, UR5, R2 ;  /* 0x0000000503037c24 */ /* 0x004fca000f8e0202 */
[----:B----4-:R-:W-:-:S13]  /*00d0*/  ISETP.GE.AND P1, PT, R3, UR8, PT ;  /* 0x0000000803007c0c */ /* 0x010fda000bf26270 */
[----:B-1----:R-:W-:-:S04]  /*00e0*/  @!P1 IMAD.WIDE R6, R3, 0x8, R6 ;  /* 0x0000000803069825 */ /* 0x002fc800078e0206 */
[----:B-----5:R-:W-:Y:S02]  /*00f0*/  @!P1 IMAD.WIDE R8, R3, 0x8, R8 ;  /* 0x0000000803089825 */ /* 0x020fe400078e0208 */
[----:B------:R-:W2:Y:S04]  /*0100*/  @!P1 LDG.E.64 R6, desc[UR6][R6.64] ;  /* 0x0000000606069981 */ /* 0x000ea8000c1e1b00 */
[----:B------:R-:W2:Y:S01]  /*0110*/  @!P1 LDG.E.64 R8, desc[UR6][R8.64] ;  /* 0x0000000608089981 */ /* 0x000ea2000c1e1b00 */
[----:B------:R-:W0:Y:S01]  /*0120*/  S2UR UR5, SR_CgaCtaId ;  /* 0x00000000000579c3 */ /* 0x000e220000008800 */
[----:B------:R-:W-:Y:S01]  /*0130*/  UMOV UR4, 0x400 ;  /* 0x0000040000047882 */ /* 0x000fe20000000000 */
[----:B------:R-:W-:Y:S02]  /*0140*/  CS2R R4, SRZ ;  /* 0x0000000000047805 */ /* 0x000fe4000001ff00 */
[----:B------:R-:W-:Y:S01]  /*0150*/  ISETP.GT.U32.AND P0, PT, R2, 0x7f, PT ;  /* 0x0000007f0200780c */ /* 0x000fe20003f04070 */
[----:B0-----:R-:W-:-:S06]  /*0160*/  ULEA UR4, UR5, UR4, 0x18 ;  /* 0x0000000405047291 */ /* 0x001fcc000f8ec0ff */
[----:B------:R-:W-:Y:S01]  /*0170*/  LEA R3, R2, UR4, 0x3 ;  /* 0x0000000402037c11 */ /* 0x000fe2000f8e18ff */
[----:B--2---:R-:W-:-:S08]  /*0180*/  @!P1 DADD R10, R6, -R8 ;  /* 0x00000000060a9229 */ /* 0x004fd00000000808 */
[----:B------:R-:W-:Y:S01]  /*0190*/  @!P1 DADD R4, -RZ, |R10| ;  /* 0x00000000ff049229 */ /* 0x000fe2000000050a */
[----:B------:R-:W-:-:S06]  /*01a0*/  ISETP.GT.U32.AND P1, PT, R2, 0x3f, PT ;  /* 0x0000003f0200780c */ /* 0x000fcc0003f24070 */
[----:B------:R-:W-:Y:S01]  /*01b0*/  STS.64 [R3], R4 ;  /* 0x0000000403007388 */ /* 0x000fe20000000a00 */
[----:B------:R-:W-:Y:S06]  /*01c0*/  BAR.SYNC.DEFER_BLOCKING 0x0 ;  /* 0x0000000000007b1d */ /* 0x000fec0000010000 */
[----:B------:R-:W0:Y:S04]  /*01d0*/  @!P0 LDS.64 R6, [R3] ;  /* 0x0000000003068984 */ /* 0x000e280000000a00 */
[----:B------:R-:W1:Y:S01]  /*01e0*/  @!P0 LDS.64 R8, [R3+0x400] ;  /* 0x0004000003088984 */ /* 0x000e620000000a00 */
[----:B0-----:R-:W-:Y:S01]  /*01f0*/  @!P0 IMAD.MOV.U32 R10, RZ, RZ, R7 ;  /* 0x000000ffff0a8224 */ /* 0x001fe200078e0007 */
[----:B-1----:R-:W-:Y:S01]  /*0200*/  @!P0 DSETP.MAX.AND P2, P3, R6, R8, PT ;  /* 0x000000080600822a */ /* 0x002fe20003b4f000 */
[----:B------:R-:W-:-:S05]  /*0210*/  @!P0 IMAD.MOV.U32 R11, RZ, RZ, R9 ;  /* 0x000000ffff0b8224 */ /* 0x000fca00078e0009 */
[----:B------:R-:W-:Y:S02]  /*0220*/  @!P0 FSEL R10, R10, R11, P2 ;  /* 0x0000000b0a0a8208 */ /* 0x000fe40001000000 */
[----:B------:R-:W-:Y:S02]  /*0230*/  @!P0 LOP3.LUT R11, R11, 0x80000, RZ, 0xfc, !PT ;  /* 0x000800000b0b8812 */ /* 0x000fe400078efcff */
[----:B------:R-:W-:Y:S02]  /*0240*/  @!P0 SEL R4, R6, R8, P2 ;  /* 0x0000000806048207 */ /* 0x000fe40001000000 */
[----:B------:R-:W-:-:S05]  /*0250*/  @!P0 SEL R5, R11, R10, P3 ;  /* 0x0000000a0b058207 */ /* 0x000fca0001800000 */
[----:B------:R-:W-:Y:S01]  /*0260*/  @!P0 STS.64 [R3], R4 ;  /* 0x0000000403008388 */ /* 0x000fe20000000a00 */
[----:B------:R-:W-:Y:S01]  /*0270*/  BAR.SYNC.DEFER_BLOCKING 0x0 ;  /* 0x0000000000007b1d */ /* 0x000fe20000010000 */
[----:B------:R-:W-:-:S05]  /*0280*/  ISETP.GT.U32.AND P0, PT, R2, 0x1f, PT ;  /* 0x0000001f0200780c */ /* 0x000fca0003f04070 */
        /* <DEDUP_REMOVED lines=59> */
[----:B------:R-:W-:-:S05]  /*0640*/  ISETP.NE.AND P1, PT, R2, RZ, PT ;  /* 0x000000ff0200720c */ /* 0x000fca0003f25270 */
        /* <DEDUP_REMOVED lines=10> */
[----:B------:R-:W-:Y:S06]  /*06f0*/  BAR.SYNC.DEFER_BLOCKING 0x0 ;  /* 0x0000000000007b1d */ /* 0x000fec0000010000 */
[----:B------:R-:W0:Y:S04]  /*0700*/  @!P1 LDS.64 R6, [R3] ;  /* 0x0000000003069984 */ /* 0x000e280000000a00 */
[----:B------:R-:W1:Y:S01]  /*0710*/  @!P1 LDS.64 R8, [UR4+0x8] ;  /* 0x00000804ff089984 */ /* 0x000e620008000a00 */
[----:B0-----:R-:W-:Y:S01]  /*0720*/  @!P1 IMAD.MOV.U32 R2, RZ, RZ, R7 ;  /* 0x000000ffff029224 */ /* 0x001fe200078e0007 */
[----:B-1----:R-:W-:Y:S01]  /*0730*/  @!P1 DSETP.MAX.AND P0, P2, R6, R8, PT ;  /* 0x000000080600922a */ /* 0x002fe20003a0f000 */
[----:B------:R-:W-:-:S05]  /*0740*/  @!P1 IMAD.MOV.U32 R11, RZ, RZ, R9 ;  /* 0x000000ffff0b9224 */ /* 0x000fca00078e0009 */
[----:B------:R-:W-:Y:S02]  /*0750*/  @!P1 FSEL R2, R2, R11, P0 ;  /* 0x0000000b02029208 */ /* 0x000fe40000000000 */
[----:B------:R-:W-:Y:S02]  /*0760*/  @!P1 LOP3.LUT R11, R11, 0x80000, RZ, 0xfc, !PT ;  /* 0x000800000b0b9812 */ /* 0x000fe400078efcff */
[----:B------:R-:W-:Y:S02]  /*0770*/  @!P1 SEL R4, R6, R8, P0 ;  /* 0x0000000806049207 */ /* 0x000fe40000000000 */
[----:B------:R-:W-:-:S05]  /*0780*/  @!P1 SEL R5, R11, R2, P2 ;  /* 0x000000020b059207 */ /* 0x000fca0001000000 */
[----:B------:R0:W-:Y:S01]  /*0790*/  @!P1 STS.64 [R3], R4 ;  /* 0x0000000403009388 */ /* 0x0001e20000000a00 */
[----:B------:R-:W-:Y:S06]  /*07a0*/  BAR.SYNC.DEFER_BLOCKING 0x0 ;  /* 0x0000000000007b1d */ /* 0x000fec0000010000 */
[----:B------:R-:W-:Y:S05]  /*07b0*/  @P1 EXIT ;  /* 0x000000000000194d */ /* 0x000fea0003800000 */
[----:B0-----:R-:W0:Y:S01]  /*07c0*/  LDS.64 R2, [UR4] ;  /* 0x00000004ff027984 */ /* 0x001e220008000a00 */
[----:B------:R-:W1:Y:S02]  /*07d0*/  LDC.64 R4, c[0x0][0x390] ;  /* 0x0000e400ff047b82 */ /* 0x000e640000000a00 */
[----:B-1----:R-:W-:-:S05]  /*07e0*/  IMAD.WIDE.U32 R4, R0, 0x8, R4 ;  /* 0x0000000800047825 */ /* 0x002fca00078e0004 */
[----:B0-----:R-:W-:Y:S01]  /*07f0*/  STG.E.64 desc[UR6][R4.64], R2 ;  /* 0x0000000204007986 */ /* 0x001fe2000c101b06 */
[----:B------:R-:W-:Y:S05]  /*0800*/  EXIT ;  /* 0x000000000000794d */ /* 0x000fea0003800000 */
.L_x_0:
[----:B------:R-:W-:-:S00]  /*0810*/  BRA `(.L_x_0) ;  /* 0xfffffffc00fc7947 */ /* 0x000fc0000383ffff */
[----:B------:R-:W-:-:S00]  /*0820*/  NOP ;  /* 0x0000000000007918 */ /* 0x000fc00000000000 */
        /* <DEDUP_REMOVED lines=13> */
.L_x_17:


//--------------------- .text._Z26compute_temperature_multiXPKdPdS0_didd --------------------------
	.section	.text._Z26compute_temperature_multiXPKdPdS0_didd,"ax",@progbits
	.align	128
        .global         _Z26compute_temperature_multiXPKdPdS0_didd
        .type           _Z26compute_temperature_multiXPKdPdS0_didd,@function
        .size           _Z26compute_temperature_multiXPKdPdS0_didd,(.L_x_16 - _Z26compute_temperature_multiXPKdPdS0_didd)
        .other          _Z26compute_temperature_multiXPKdPdS0_didd,@"STO_CUDA_ENTRY STV_DEFAULT"
_Z26compute_temperature_multiXPKdPdS0_didd:
.text._Z26compute_temperature_multiXPKdPdS0_didd:
[----:B------:R-:W-:Y:S01]  /*0000*/  LDC R1, c[0x0][0x37c] ;  /* 0x0000df00ff017b82 */ /* 0x000fe20000000800 */
[----:B------:R-:W0:Y:S07]  /*0010*/  LDCU UR6, c[0x0][0x39c] ;  /* 0x00007380ff0677ac */ /* 0x000e2e0008000800 */
[----:B------:R-:W1:Y:S01]  /*0020*/  LDC.64 R8, c[0x0][0x398] ;  /* 0x0000e600ff087b82 */ /* 0x000e620000000a00 */
[----:B------:R-:W-:Y:S01]  /*0030*/  IMAD.MOV.U32 R2, RZ, RZ, 0x1 ;  /* 0x00000001ff027424 */ /* 0x000fe200078e00ff */
[----:B------:R-:W2:Y:S01]  /*0040*/  S2R R11, SR_TID.X ;  /* 0x00000000000b7919 */ /* 0x000ea20000002100 */
[----:B------:R-:W3:Y:S05]  /*0050*/  S2R R13, SR_TID.Y ;  /* 0x00000000000d7919 */ /* 0x000eea0000002200 */
[----:B------:R-:W4:Y:S08]  /*0060*/  LDC.64 R6, c[0x0][0x3a8] ;  /* 0x0000ea00ff067b82 */ /* 0x000f300000000a00 */
[----:B------:R-:W2:Y:S01]  /*0070*/  S2UR UR4, SR_CTAID.X ;  /* 0x00000000000479c3 */ /* 0x000ea20000002500 */
[----:B0-----:R-:W1:Y:S07]  /*0080*/  MUFU.RCP64H R3, UR6 ;  /* 0x0000000600037d08 */ /* 0x001e6e0008001800 */
[----:B------:R-:W2:Y:S01]  /*0090*/  LDC R0, c[0x0][0x360] ;  /* 0x0000d800ff007b82 */ /* 0x000ea20000000800 */
[----:B----4-:R-:W-:-:S07]  /*00a0*/  DMUL R6, R6, R6 ;  /* 0x0000000606067228 */ /* 0x010fce0000000000 */
[----:B------:R-:W3:Y:S01]  /*00b0*/  S2UR UR5, SR_CTAID.Y ;  /* 0x00000000000579c3 */ /* 0x000ee20000002600 */
[----:B-1----:R-:W-:-:S07]  /*00c0*/  DFMA R4, R2, -R8, 1 ;  /* 0x3ff000000204742b */ /* 0x002fce0000000808 */
[----:B------:R-:W3:Y:S01]  /*00d0*/  LDC R10, c[0x0][0x364] ;  /* 0x0000d900ff0a7b82 */ /* 0x000ee20000000800 */
[----:B------:R-:W-:Y:S01]  /*00e0*/  DFMA R4, R4, R4, R4 ;  /* 0x000000040404722b */ /* 0x000fe20000000004 */
[----:B------:R-:W-:-:S07]  /*00f0*/  FSETP.GEU.AND P1, PT, |R7|, 6.5827683646048100446e-37, PT ;  /* 0x036000000700780b */ /* 0x000fce0003f2e200 */
[----:B------:R-:W-:-:S08]  /*0100*/  DFMA R4, R2, R4, R2 ;  /* 0x000000040204722b */ /* 0x000fd00000000002 */
[----:B------:R-:W-:-:S08]  /*0110*/  DFMA R2, R4, -R8, 1 ;  /* 0x3ff000000402742b */ /* 0x000fd00000000808 */
[----:B------:R-:W-:-:S08]  /*0120*/  DFMA R2, R4, R2, R4 ;  /* 0x000000020402722b */ /* 0x000fd00000000004 */
[----:B------:R-:W-:-:S08]  /*0130*/  DMUL R4, R6, R2 ;  /* 0x0000000206047228 */ /* 0x000fd00000000000 */
[----:B------:R-:W-:-:S08]  /*0140*/  DFMA R8, R4, -R8, R6 ;  /* 0x800000080408722b */ /* 0x000fd00000000006 */
[----:B------:R-:W-:-:S10]  /*0150*/  DFMA R2, R2, R8, R4 ;  /* 0x000000080202722b */ /* 0x000fd40000000004 */
[----:B------:R-:W-:-:S05]  /*0160*/  FFMA R4, RZ, UR6, R3 ;  /* 0x00000006ff047c23 */ /* 0x000fca0008000003 */
[----:B------:R-:W-:Y:S01]  /*0170*/  FSETP.GT.AND P0, PT, |R4|, 1.469367938527859385e-39, PT ;  /* 0x001000000400780b */ /* 0x000fe20003f04200 */
[----:B--2---:R-:W-:Y:S02]  /*0180*/  IMAD R4, R0, UR4, R11 ;  /* 0x0000000400047c24 */ /* 0x004fe4000f8e020b */
[----:B---3--:R-:W-:Y:S02]  /*0190*/  IMAD R0, R10, UR5, R13 ;  /* 0x000000050a007c24 */ /* 0x008fe4000f8e020d */
[----:B------:R-:W-:-:S08]  /*01a0*/  IMAD.SHL.U32 R4, R4, 0x4, RZ ;  /* 0x0000000404047824 */ /* 0x000fd000078e00ff */
[----:B------:R-:W-:Y:S05]  /*01b0*/  @P0 BRA P1, `(.L_x_1) ;  /* 0x0000000000080947 */ /* 0x000fea0000800000 */
[----:B------:R-:W-:-:S07]  /*01c0*/  MOV R12, 0x1e0 ;  /* 0x000001e0000c7802 */ /* 0x000fce0000000f00 */
[----:B------:R-:W-:Y:S05]  /*01d0*/  CALL.REL.NOINC `($__internal_0_$__cuda_sm20_div_rn_f64_full) ;  /* 0x0000000800807944 */ /* 0x000fea0003c00000 */
.L_x_1:
[----:B------:R-:W0:Y:S02]  /*01e0*/  LDC R5, c[0x0][0x3a0] ;  /* 0x0000e800ff057b82 */ /* 0x000e240000000800 */
[----:B0-----:R-:W-:-:S13]  /*01f0*/  ISETP.GE.AND P0, PT, R0, R5, PT ;  /* 0x000000050000720c */ /* 0x001fda0003f06270 */
[----:B------:R-:W-:Y:S05]  /*0200*/  @P0 EXIT ;  /* 0x000000000000094d */ /* 0x000fea0003800000 */
[----:B------:R-:W-:-:S05]  /*0210*/  VIMNMX R7, PT, PT, R4, R5, !PT ;  /* 0x0000000504077248 */ /* 0x000fca0007fe0100 */
[----:B------:R-:W-:-:S05]  /*0220*/  IMAD.IADD R6, R7, 0x1, -R4 ;  /* 0x0000000107067824 */ /* 0x000fca00078e0a04 */
[----:B------:R-:W-:-:S13]  /*0230*/  ISETP.NE.AND P0, PT, R6, RZ, PT ;  /* 0x000000ff0600720c */ /* 0x000fda0003f05270 */
[----:B------:R-:W-:Y:S05]  /*0240*/  @!P0 EXIT ;  /* 0x000000000000894d */ /* 0x000fea0003800000 */
[----:B------:R-:W-:Y:S01]  /*0250*/  VIADD R7, R5, 0xffffffff ;  /* 0xffffffff05077836 */ /* 0x000fe20000000000 */
[----:B------:R-:W0:Y:S01]  /*0260*/  LDCU.64 UR4, c[0x0][0x358] ;  /* 0x00006b00ff0477ac */ /* 0x000e220008000a00 */
[----:B------:R-:W-:Y:S01]  /*0270*/  IMAD R17, R0, R5, RZ ;  /* 0x0000000500117224 */ /* 0x000fe200078e02ff */
[----:B------:R-:W-:Y:S01]  /*0280*/  BSSY.RECONVERGENT B0, `(.L_x_2) ;  /* 0x0000021000007945 */ /* 0x000fe20003800200 */
[----:B------:R-:W-:Y:S02]  /*0290*/  ISETP.NE.AND P1, PT, R6, 0x1, PT ;  /* 0x000000010600780c */ /* 0x000fe40003f25270 */
[C---:B------:R-:W-:Y:S01]  /*02a0*/  ISETP.NE.AND P0, PT, R4.reuse, R7, PT ;  /* 0x000000070400720c */ /* 0x040fe20003f05270 */
[----:B------:R-:W-:-:S03]  /*02b0*/  IMAD.IADD R16, R4, 0x1, R17 ;  /* 0x0000000104107824 */ /* 0x000fc600078e0211 */
[----:B------:R-:W-:-:S04]  /*02c0*/  ISETP.NE.AND P0, PT, R4, RZ, P0 ;  /* 0x000000ff0400720c */ /* 0x000fc80000705270 */
[----:B------:R-:W-:-:S04]  /*02d0*/  ISETP.NE.AND P0, PT, R0, RZ, P0 ;  /* 0x000000ff0000720c */ /* 0x000fc80000705270 */
[----:B------:R-:W-:-:S13]  /*02e0*/  ISETP.NE.AND P0, PT, R0, R7, P0 ;  /* 0x000000070000720c */ /* 0x000fda0000705270 */
[----:B------:R-:W1:Y:S08]  /*02f0*/  @!P0 LDC.64 R8, c[0x0][0x388] ;  /* 0x0000e200ff088b82 */ /* 0x000e700000000a00 */
[----:B------:R-:W0:Y:S01]  /*0300*/  @!P0 LDC.64 R10, c[0x0][0x3b0] ;  /* 0x0000ec00ff0a8b82 */ /* 0x000e220000000a00 */
[----:B-1----:R-:W-:-:S05]  /*0310*/  @!P0 IMAD.WIDE R8, R16, 0x8, R8 ;  /* 0x0000000810088825 */ /* 0x002fca00078e0208 */
[----:B0-----:R0:W-:Y:S01]  /*0320*/  @!P0 STG.E.64 desc[UR4][R8.64], R10 ;  /* 0x0000000a08008986 */ /* 0x0011e2000c101b04 */
[----:B------:R-:W-:Y:S05]  /*0330*/  @!P0 BRA `(.L_x_3) ;  /* 0x0000000000548947 */ /* 0x000fea0003800000 */
[----:B------:R-:W1:Y:S01]  /*0340*/  LDC.64 R20, c[0x0][0x380] ;  /* 0x0000e000ff147b82 */ /* 0x000e620000000a00 */
[C-C-:B------:R-:W-:Y:S02]  /*0350*/  IMAD.IADD R23, R16.reuse, 0x1, R5.reuse ;  /* 0x0000000110177824 */ /* 0x140fe400078e0205 */
[----:B0-----:R-:W-:-:S05]  /*0360*/  IMAD.IADD R9, R16, 0x1, -R5 ;  /* 0x0000000110097824 */ /* 0x001fca00078e0a05 */
[----:B------:R-:W0:Y:S01]  /*0370*/  LDC.64 R18, c[0x0][0x390] ;  /* 0x0000e400ff127b82 */ /* 0x000e220000000a00 */
[----:B-1----:R-:W-:-:S04]  /*0380*/  IMAD.WIDE R22, R23, 0x8, R20 ;  /* 0x0000000817167825 */ /* 0x002fc800078e0214 */
[----:B------:R-:W-:Y:S01]  /*0390*/  IMAD.WIDE R20, R9, 0x8, R20 ;  /* 0x0000000809147825 */ /* 0x000fe200078e0214 */
[----:B------:R-:W2:Y:S04]  /*03a0*/  LDG.E.64 R10, desc[UR4][R22.64] ;  /* 0x00000004160a7981 */ /* 0x000ea8000c1e1b00 */
[----:B------:R-:W2:Y:S01]  /*03b0*/  LDG.E.64 R14, desc[UR4][R20.64] ;  /* 0x00000004140e7981 */ /* 0x000ea2000c1e1b00 */
[----:B------:R-:W-:-:S05]  /*03c0*/  IMAD.WIDE R24, R5, 0x8, R20 ;  /* 0x0000000805187825 */ /* 0x000fca00078e0214 */
[----:B------:R-:W3:Y:S01]  /*03d0*/  LDG.E.64 R12, desc[UR4][R24.64+-0x8] ;  /* 0xfffff804180c7981 */ /* 0x000ee2000c1e1b00 */
[----:B0-----:R-:W-:-:S03]  /*03e0*/  IMAD.WIDE R18, R16, 0x8, R18 ;  /* 0x0000000810127825 */ /* 0x001fc600078e0212 */
[----:B------:R-:W4:Y:S04]  /*03f0*/  LDG.E.64 R8, desc[UR4][R24.64+0x8] ;  /* 0x0000080418087981 */ /* 0x000f28000c1e1b00 */
[----:B------:R-:W5:Y:S01]  /*0400*/  LDG.E.64 R18, desc[UR4][R18.64] ;  /* 0x0000000412127981 */ /* 0x000f62000c1e1b00 */
[----:B--2---:R-:W-:-:S08]  /*0410*/  DADD R10, R14, R10 ;  /* 0x000000000e0a7229 */ /* 0x004fd0000000000a */
[----:B---3--:R-:W-:Y:S02]  /*0420*/  DADD R12, R10, R12 ;  /* 0x000000000a0c7229 */ /* 0x008fe4000000000c */
[----:B------:R-:W0:Y:S06]  /*0430*/  LDC.64 R10, c[0x0][0x388] ;  /* 0x0000e200ff0a7b82 */ /* 0x000e2c0000000a00 */
[----:B----4-:R-:W-:-:S08]  /*0440*/  DADD R8, R12, R8 ;  /* 0x000000000c087229 */ /* 0x010fd00000000008 */
[----:B-----5:R-:W-:-:S08]  /*0450*/  DFMA R8, R18, R2, R8 ;  /* 0x000000021208722b */ /* 0x020fd00000000008 */
[----:B------:R-:W-:Y:S01]  /*0460*/  DMUL R8, R8, 0.25 ;  /* 0x3fd0000008087828 */ /* 0x000fe20000000000 */
[----:B0-----:R-:W-:-:S06]  /*0470*/  IMAD.WIDE R10, R16, 0x8, R10 ;  /* 0x00000008100a7825 */ /* 0x001fcc00078e020a */
[----:B------:R1:W-:Y:S04]  /*0480*/  STG.E.64 desc[UR4][R10.64], R8 ;  /* 0x000000080a007986 */ /* 0x0003e8000c101b04 */
.L_x_3:
[----:B------:R-:W-:Y:S05]  /*0490*/  BSYNC.RECONVERGENT B0 ;  /* 0x0000000000007941 */ /* 0x000fea0003800200 */
.L_x_2:
[----:B------:R-:W-:Y:S05]  /*04a0*/  @!P1 EXIT ;  /* 0x000000000000994d */ /* 0x000fea0003800000 */
[----:B01----:R-:W-:Y:S01]  /*04b0*/  VIADD R9, R5, 0xfffffffe ;  /* 0xfffffffe05097836 */ /* 0x003fe20000000000 */
[----:B------:R-:W0:Y:S01]  /*04c0*/  LDCU.64 UR6, c[0x0][0x388] ;  /* 0x00007100ff0677ac */ /* 0x000e220008000a00 */
[C---:B------:R-:W-:Y:S01]  /*04d0*/  IADD3 R8, P1, PT, R4.reuse, R17, RZ ;  /* 0x0000001104087210 */ /* 0x040fe20007f3e0ff */
[----:B------:R-:W-:Y:S01]  /*04e0*/  BSSY.RECONVERGENT B0, `(.L_x_4) ;  /* 0x000002a000007945 */ /* 0x000fe20003800200 */
[----:B------:R-:W-:Y:S01]  /*04f0*/  SHF.R.S32.HI R10, RZ, 0x1f, R4 ;  /* 0x0000001fff0a7819 */ /* 0x000fe20000011404 */
[----:B------:R-:W1:Y:S01]  /*0500*/  LDCU.64 UR8, c[0x0][0x390] ;  /* 0x00007200ff0877ac */ /* 0x000e620008000a00 */
[----:B------:R-:W-:Y:S01]  /*0510*/  ISETP.NE.AND P0, PT, R4, R9, PT ;  /* 0x000000090400720c */ /* 0x000fe20003f05270 */
[----:B------:R-:W-:Y:S01]  /*0520*/  IMAD.SHL.U32 R24, R8, 0x8, RZ ;  /* 0x0000000808187824 */ /* 0x000fe200078e00ff */
[----:B------:R-:W-:Y:S02]  /*0530*/  LEA.HI.X.SX32 R9, R17, R10, 0x1, P1 ;  /* 0x0000000a11097211 */ /* 0x000fe400008f0eff */
[----:B------:R-:W-:-:S02]  /*0540*/  ISETP.EQ.OR P0, PT, R0, RZ, !P0 ;  /* 0x000000ff0000720c */ /* 0x000fc40004702670 */
[----:B------:R-:W-:Y:S02]  /*0550*/  SHF.L.U64.HI R25, R8, 0x3, R9 ;  /* 0x0000000308197819 */ /* 0x000fe40000010209 */
[----:B------:R-:W-:Y:S02]  /*0560*/  ISETP.EQ.OR P0, PT, R0, R7, P0 ;  /* 0x000000070000720c */ /* 0x000fe40000702670 */
[C---:B0-----:R-:W-:Y:S02]  /*0570*/  IADD3 R10, P2, PT, R24.reuse, UR6, RZ ;  /* 0x00000006180a7c10 */ /* 0x041fe4000ff5e0ff */
[----:B-1----:R-:W-:Y:S02]  /*0580*/  IADD3 R12, P1, PT, R24, UR8, RZ ;  /* 0x00000008180c7c10 */ /* 0x002fe4000ff3e0ff */
[C---:B------:R-:W-:Y:S02]  /*0590*/  IADD3.X R11, PT, PT, R25.reuse, UR7, RZ, P2, !PT ;  /* 0x00000007190b7c10 */ /* 0x040fe400097fe4ff */
[----:B------:R-:W-:-:S05]  /*05a0*/  IADD3.X R13, PT, PT, R25, UR9, RZ, P1, !PT ;  /* 0x00000009190d7c10 */ /* 0x000fca0008ffe4ff */
[----:B------:R-:W-:Y:S05]  /*05b0*/  @P0 BRA `(.L_x_5) ;  /* 0x0000000000680947 */ /* 0x000fea0003800000 */
[----:B------:R-:W0:Y:S01]  /*05c0*/  LDCU.64 UR6, c[0x0][0x380] ;  /* 0x00007000ff0677ac */ /* 0x000e220008000a00 */
[----:B------:R-:W1:Y:S01]  /*05d0*/  LDC.64 R14, c[0x0][0x380] ;  /* 0x0000e000ff0e7b82 */ /* 0x000e620000000a00 */
[----:B------:R-:W-:Y:S02]  /*05e0*/  SHF.R.S32.HI R18, RZ, 0x1f, R5 ;  /* 0x0000001fff127819 */ /* 0x000fe40000011405 */
[CC--:B------:R-:W-:Y:S02]  /*05f0*/  IADD3 R19, P0, PT, R8.reuse, -R5.reuse, RZ ;  /* 0x8000000508137210 */ /* 0x0c0fe40007f1e0ff */
[----:B------:R-:W-:-:S03]  /*0600*/  IADD3 R17, P1, PT, R8, R5, RZ ;  /* 0x0000000508117210 */ /* 0x000fc60007f3e0ff */
[----:B------:R-:W-:Y:S02]  /*0610*/  IMAD.X R22, R9, 0x1, ~R18, P0 ;  /* 0x0000000109167824 */ /* 0x000fe400000e0e12 */
[----:B------:R-:W-:Y:S01]  /*0620*/  IMAD.X R18, R18, 0x1, R9, P1 ;  /* 0x0000000112127824 */ /* 0x000fe200008e0609 */
[----:B0-----:R-:W-:Y:S02]  /*0630*/  LEA R20, P0, R19, UR6, 0x3 ;  /* 0x0000000613147c11 */ /* 0x001fe4000f8018ff */
[----:B------:R-:W-:Y:S02]  /*0640*/  LEA R26, P1, R17, UR6, 0x3 ;  /* 0x00000006111a7c11 */ /* 0x000fe4000f8218ff */
[----:B------:R-:W-:Y:S02]  /*0650*/  LEA.HI.X R21, R19, UR7, R22, 0x3, P0 ;  /* 0x0000000713157c11 */ /* 0x000fe400080f1c16 */
[----:B------:R-:W-:Y:S01]  /*0660*/  LEA.HI.X R27, R17, UR7, R18, 0x3, P1 ;  /* 0x00000007111b7c11 */ /* 0x000fe200088f1c12 */
[----:B-1----:R-:W-:Y:S01]  /*0670*/  IMAD.WIDE R14, R16, 0x8, R14 ;  /* 0x00000008100e7825 */ /* 0x002fe200078e020e */
[----:B------:R-:W2:Y:S04]  /*0680*/  LDG.E.64 R22, desc[UR4][R12.64+0x8] ;  /* 0x000008040c167981 */ /* 0x000ea8000c1e1b00 */
[----:B------:R-:W3:Y:S04]  /*0690*/  LDG.E.64 R20, desc[UR4][R20.64+0x8] ;  /* 0x0000080414147981 */ /* 0x000ee8000c1e1b00 */
[----:B------:R-:W3:Y:S01]  /*06a0*/  LDG.E.64 R18, desc[UR4][R26.64+0x8] ;  /* 0x000008041a127981 */ /* 0x000ee2000c1e1b00 */
[----:B------:R-:W-:-:S03]  /*06b0*/  IADD3 R16, P0, PT, R24, UR6, RZ ;  /* 0x0000000618107c10 */ /* 0x000fc6000ff1e0ff */
[----:B------:R-:W4:Y:S01]  /*06c0*/  LDG.E.64 R14, desc[UR4][R14.64] ;  /* 0x000000040e0e7981 */ /* 0x000f22000c1e1b00 */
[----:B------:R-:W-:-:S06]  /*06d0*/  IADD3.X R17, PT, PT, R25, UR7, RZ, P0, !PT ;  /* 0x0000000719117c10 */ /* 0x000fcc00087fe4ff */
[----:B------:R-:W5:Y:S01]  /*06e0*/  LDG.E.64 R16, desc[UR4][R16.64+0x10] ;  /* 0x0000100410107981 */ /* 0x000f62000c1e1b00 */
[----:B---3--:R-:W-:-:S08]  /*06f0*/  DADD R18, R20, R18 ;  /* 0x0000000014127229 */ /* 0x008fd00000000012 */
[----:B----4-:R-:W-:-:S08]  /*0700*/  DADD R18, R18, R14 ;  /* 0x0000000012127229 */ /* 0x010fd0000000000e */
[----:B-----5:R-:W-:-:S08]  /*0710*/  DADD R18, R18, R16 ;  /* 0x0000000012127229 */ /* 0x020fd00000000010 */
[----:B--2---:R-:W-:-:S08]  /*0720*/  DFMA R18, R22, R2, R18 ;  /* 0x000000021612722b */ /* 0x004fd00000000012 */
[----:B------:R-:W-:-:S07]  /*0730*/  DMUL R18, R18, 0.25 ;  /* 0x3fd0000012127828 */ /* 0x000fce0000000000 */
[----:B------:R0:W-:Y:S01]  /*0740*/  STG.E.64 desc[UR4][R10.64+0x8], R18 ;  /* 0x000008120a007986 */ /* 0x0001e2000c101b04 */
[----:B------:R-:W-:Y:S05]  /*0750*/  BRA `(.L_x_6) ;  /* 0x0000000000087947 */ /* 0x000fea0003800000 */
.L_x_5:
[----:B------:R-:W0:Y:S02]  /*0760*/  LDC.64 R14, c[0x0][0x3b0] ;  /* 0x0000ec00ff0e7b82 */ /* 0x000e240000000a00 */
[----:B0-----:R1:W-:Y:S02]  /*0770*/  STG.E.64 desc[UR4][R10.64+0x8], R14 ;  /* 0x0000080e0a007986 */ /* 0x0013e4000c101b04 */
.L_x_6:
[----:B------:R-:W-:Y:S05]  /*0780*/  BSYNC.RECONVERGENT B0 ;  /* 0x0000000000007941 */ /* 0x000fea0003800200 */
.L_x_4:
[----:B------:R-:W-:-:S13]  /*0790*/  ISETP.NE.AND P0, PT, R6, 0x2, PT ;  /* 0x000000020600780c */ /* 0x000fda0003f05270 */
[----:B------:R-:W-:Y:S05]  /*07a0*/  @!P0 EXIT ;  /* 0x000000000000894d */ /* 0x000fea0003800000 */
[----:B-1----:R-:W-:Y:S01]  /*07b0*/  VIADD R15, R5, 0xfffffffd ;  /* 0xfffffffd050f7836 */ /* 0x002fe20000000000 */
[----:B------:R-:W-:Y:S04]  /*07c0*/  BSSY.RECONVERGENT B0, `(.L_x_7) ;  /* 0x000001f000007945 */ /* 0x000fe80003800200 */
[----:B------:R-:W-:-:S04]  /*07d0*/  ISETP.NE.AND P0, PT, R4, R15, PT ;  /* 0x0000000f0400720c */ /* 0x000fc80003f05270 */
[----:B------:R-:W-:-:S04]  /*07e0*/  ISETP.EQ.OR P0, PT, R0, RZ, !P0 ;  /* 0x000000ff0000720c */ /* 0x000fc80004702670 */
[----:B------:R-:W-:-:S13]  /*07f0*/  ISETP.EQ.OR P0, PT, R0, R7, P0 ;  /* 0x000000070000720c */ /* 0x000fda0000702670 */
[----:B------:R-:W-:Y:S05]  /*0800*/  @P0 BRA `(.L_x_8) ;  /* 0x0000000000600947 */ /* 0x000fea0003800000 */
[----:B------:R-:W1:Y:S01]  /*0810*/  LDCU.64 UR6, c[0x0][0x380] ;  /* 0x00007000ff0677ac */ /* 0x000e620008000a00 */
[----:B------:R-:W-:Y:S01]  /*0820*/  SHF.R.S32.HI R14, RZ, 0x1f, R5 ;  /* 0x0000001fff0e7819 */ /* 0x000fe20000011405 */
[----:B------:R-:W2:Y:S01]  /*0830*/  LDG.E.64 R22, desc[UR4][R12.64+0x10] ;  /* 0x000010040c167981 */ /* 0x000ea2000c1e1b00 */
[CC--:B------:R-:W-:Y:S02]  /*0840*/  IADD3 R15, P0, PT, R8.reuse, -R5.reuse, RZ ;  /* 0x80000005080f7210 */ /* 0x0c0fe40007f1e0ff */
[----:B------:R-:W-:-:S03]  /*0850*/  IADD3 R17, P1, PT, R8, R5, RZ ;  /* 0x0000000508117210 */ /* 0x000fc60007f3e0ff */
[----:B0-----:R-:W-:Y:S02]  /*0860*/  IMAD.X R18, R9, 0x1, ~R14, P0 ;  /* 0x0000000109127824 */ /* 0x001fe400000e0e0e */
[----:B------:R-:W-:Y:S01]  /*0870*/  IMAD.X R14, R14, 0x1, R9, P1 ;  /* 0x000000010e0e7824 */ /* 0x000fe200008e0609 */
[----:B-1----:R-:W-:Y:S02]  /*0880*/  LEA R16, P1, R17, UR6, 0x3 ;  /* 0x0000000611107c11 */ /* 0x002fe4000f8218ff */
[----:B------:R-:W-:Y:S02]  /*0890*/  LEA R28, P0, R15, UR6, 0x3 ;  /* 0x000000060f1c7c11 */ /* 0x000fe4000f8018ff */
[----:B------:R-:W-:Y:S02]  /*08a0*/  LEA.HI.X R17, R17, UR7, R14, 0x3, P1 ;  /* 0x0000000711117c11 */ /* 0x000fe400088f1c0e */
[----:B------:R-:W-:Y:S02]  /*08b0*/  LEA.HI.X R29, R15, UR7, R18, 0x3, P0 ;  /* 0x000000070f1d7c11 */ /* 0x000fe400080f1c12 */
[----:B------:R-:W-:-:S02]  /*08c0*/  IADD3 R26, P0, PT, R24, UR6, RZ ;  /* 0x00000006181a7c10 */ /* 0x000fc4000ff1e0ff */
[----:B------:R-:W3:Y:S04]  /*08d0*/  LDG.E.64 R16, desc[UR4][R16.64+0x10] ;  /* 0x0000100410107981 */ /* 0x000ee8000c1e1b00 */
[----:B------:R-:W3:Y:S01]  /*08e0*/  LDG.E.64 R14, desc[UR4][R28.64+0x10] ;  /* 0x000010041c0e7981 */ /* 0x000ee2000c1e1b00 */
[----:B------:R-:W-:-:S05]  /*08f0*/  IADD3.X R27, PT, PT, R25, UR7, RZ, P0, !PT ;  /* 0x00000007191b7c10 */ /* 0x000fca00087fe4ff */
[----:B------:R-:W4:Y:S04]  /*0900*/  LDG.E.64 R18, desc[UR4][R26.64+0x8] ;  /* 0x000008041a127981 */ /* 0x000f28000c1e1b00 */
        /* <DEDUP_REMOVED lines=8> */
.L_x_8:
[----:B------:R-:W1:Y:S02]  /*0990*/  LDC.64 R14, c[0x0][0x3b0] ;  /* 0x0000ec00ff0e7b82 */ /* 0x000e640000000a00 */
[----:B-1----:R1:W-:Y:S02]  /*09a0*/  STG.E.64 desc[UR4][R10.64+0x10], R14 ;  /* 0x0000100e0a007986 */ /* 0x0023e4000c101b04 */
.L_x_9:
[----:B------:R-:W-:Y:S05]  /*09b0*/  BSYNC.RECONVERGENT B0 ;  /* 0x0000000000007941 */ /* 0x000fea0003800200 */
.L_x_7:
[----:B------:R-:W-:-:S13]  /*09c0*/  ISETP.NE.AND P0, PT, R6, 0x3, PT ;  /* 0x000000030600780c */ /* 0x000fda0003f05270 */
[----:B------:R-:W-:Y:S05]  /*09d0*/  @!P0 EXIT ;  /* 0x000000000000894d */ /* 0x000fea0003800000 */
[----:B-12---:R-:W-:-:S05]  /*09e0*/  VIADD R15, R5, 0xfffffffc ;  /* 0xfffffffc050f7836 */ /* 0x006fca0000000000 */
        /* <DEDUP_REMOVED lines=9> */
[----:B------:R-:W-:Y:S02]  /*0a80*/  IMAD.X R5, R9, 0x1, ~R0, P0 ;  /* 0x0000000109057824 */ /* 0x000fe400000e0e00 */
        /* <DEDUP_REMOVED lines=16> */
[----:B------:R-:W-:Y:S01]  /*0b90*/  STG.E.64 desc[UR4][R10.64+0x18], R4 ;  /* 0x000018040a007986 */ /* 0x000fe2000c101b04 */
[----:B------:R-:W-:Y:S05]  /*0ba0*/  EXIT ;  /* 0x000000000000794d */ /* 0x000fea0003800000 */
.L_x_10:
[----:B------:R-:W1:Y:S02]  /*0bb0*/  LDC.64 R2, c[0x0][0x3b0] ;  /* 0x0000ec00ff027b82 */ /* 0x000e640000000a00 */
[----:B-1----:R-:W-:Y:S01]  /*0bc0*/  STG.E.64 desc[UR4][R10.64+0x18], R2 ;  /* 0x000018020a007986 */ /* 0x002fe2000c101b04 */
[----:B------:R-:W-:Y:S05]  /*0bd0*/  EXIT ;  /* 0x000000000000794d */ /* 0x000fea0003800000 */
        .weak           $__internal_0_$__cuda_sm20_div_rn_f64_full
        .type           $__internal_0_$__cuda_sm20_div_rn_f64_full,@function
        .size           $__internal_0_$__cuda_sm20_div_rn_f64_full,(.L_x_16 - $__internal_0_$__cuda_sm20_div_rn_f64_full)
$__internal_0_$__cuda_sm20_div_rn_f64_full:
[----:B------:R-:W0:Y:S01]  /*0be0*/  LDC.64 R10, c[0x0][0x398] ;  /* 0x0000e600ff0a7b82 */ /* 0x000e220000000a00 */
[----:B------:R-:W-:Y:S01]  /*0bf0*/  IMAD.MOV.U32 R14, RZ, RZ, 0x1 ;  /* 0x00000001ff0e7424 */ /* 0x000fe200078e00ff */
[C---:B------:R-:W-:Y:S01]  /*0c00*/  FSETP.GEU.AND P2, PT, |R7|.reuse, 1.469367938527859385e-39, PT ;  /* 0x001000000700780b */ /* 0x040fe20003f4e200 */
[----:B------:R-:W-:Y:S01]  /*0c10*/  IMAD.MOV.U32 R13, RZ, RZ, 0x1ca00000 ;  /* 0x1ca00000ff0d7424 */ /* 0x000fe200078e00ff */
[----:B------:R-:W-:-:S05]  /*0c20*/  LOP3.LUT R20, R7, 0x7ff00000, RZ, 0xc0, !PT ;  /* 0x7ff0000007147812 */ /* 0x000fca00078ec0ff */
[----:B------:R-:W-:Y:S01]  /*0c30*/  IMAD.MOV.U32 R21, RZ, RZ, R20 ;  /* 0x000000ffff157224 */ /* 0x000fe200078e0014 */
[C---:B0-----:R-:W-:Y:S02]  /*0c40*/  FSETP.GEU.AND P0, PT, |R11|.reuse, 1.469367938527859385e-39, PT ;  /* 0x001000000b00780b */ /* 0x041fe40003f0e200 */
[C---:B------:R-:W-:Y:S02]  /*0c50*/  LOP3.LUT R8, R11.reuse, 0x800fffff, RZ, 0xc0, !PT ;  /* 0x800fffff0b087812 */ /* 0x040fe400078ec0ff */
[----:B------:R-:W-:Y:S02]  /*0c60*/  LOP3.LUT R5, R11, 0x7ff00000, RZ, 0xc0, !PT ;  /* 0x7ff000000b057812 */ /* 0x000fe400078ec0ff */
[----:B------:R-:W-:Y:S01]  /*0c70*/  LOP3.LUT R9, R8, 0x3ff00000, RZ, 0xfc, !PT ;  /* 0x3ff0000008097812 */ /* 0x000fe200078efcff */
[----:B------:R-:W-:Y:S01]  /*0c80*/  IMAD.MOV.U32 R8, RZ, RZ, R10 ;  /* 0x000000ffff087224 */ /* 0x000fe200078e000a */
[----:B------:R-:W-:Y:S01]  /*0c90*/  ISETP.GE.U32.AND P1, PT, R20, R5, PT ;  /* 0x000000051400720c */ /* 0x000fe20003f26070 */
[----:B------:R-:W-:-:S03]  /*0ca0*/  IMAD.MOV.U32 R22, RZ, RZ, R5 ;  /* 0x000000ffff167224 */ /* 0x000fc600078e0005 */
[----:B------:R-:W-:Y:S01]  /*0cb0*/  SEL R13, R13, 0x63400000, !P1 ;  /* 0x634000000d0d7807 */ /* 0x000fe20004800000 */
[----:B------:R-:W0:Y:S03]  /*0cc0*/  @!P0 LDC.64 R2, c[0x0][0x398] ;  /* 0x0000e600ff028b82 */ /* 0x000e260000000a00 */
[----:B------:R-:W-:-:S04]  /*0cd0*/  @!P2 LOP3.LUT R16, R13, 0x80000000, R7, 0xf8, !PT ;  /* 0x800000000d10a812 */ /* 0x000fc800078ef807 */
[----:B------:R-:W-:Y:S01]  /*0ce0*/  @!P2 LOP3.LUT R17, R16, 0x100000, RZ, 0xfc, !PT ;  /* 0x001000001011a812 */ /* 0x000fe200078efcff */
[----:B------:R-:W-:Y:S01]  /*0cf0*/  @!P2 IMAD.MOV.U32 R16, RZ, RZ, RZ ;  /* 0x000000ffff10a224 */ /* 0x000fe200078e00ff */
[----:B0-----:R-:W-:-:S06]  /*0d00*/  @!P0 DMUL R8, R2, 8.98846567431157953865e+307 ;  /* 0x7fe0000002088828 */ /* 0x001fcc0000000000 */
[----:B------:R-:W0:Y:S04]  /*0d10*/  MUFU.RCP64H R15, R9 ;  /* 0x00000009000f7308 */ /* 0x000e280000001800 */
[----:B------:R-:W-:-:S05]  /*0d20*/  @!P0 LOP3.LUT R22, R9, 0x7ff00000, RZ, 0xc0, !PT ;  /* 0x7ff0000009168812 */ /* 0x000fca00078ec0ff */
[----:B------:R-:W-:Y:S01]  /*0d30*/  VIADD R24, R22, 0xffffffff ;  /* 0xffffffff16187836 */ /* 0x000fe20000000000 */
[----:B0-----:R-:W-:-:S08]  /*0d40*/  DFMA R2, R14, -R8, 1 ;  /* 0x3ff000000e02742b */ /* 0x001fd00000000808 */
[----:B------:R-:W-:-:S08]  /*0d50*/  DFMA R2, R2, R2, R2 ;  /* 0x000000020202722b */ /* 0x000fd00000000002 */
[----:B------:R-:W-:Y:S01]  /*0d60*/  DFMA R14, R14, R2, R14 ;  /* 0x000000020e0e722b */ /* 0x000fe2000000000e */
[----:B------:R-:W-:Y:S01]  /*0d70*/  LOP3.LUT R3, R13, 0x800fffff, R7, 0xf8, !PT ;  /* 0x800fffff0d037812 */ /* 0x000fe200078ef807 */
[----:B------:R-:W-:-:S06]  /*0d80*/  IMAD.MOV.U32 R2, RZ, RZ, R6 ;  /* 0x000000ffff027224 */ /* 0x000fcc00078e0006 */
[----:B------:R-:W-:Y:S02]  /*0d90*/  DFMA R18, R14, -R8, 1 ;  /* 0x3ff000000e12742b */ /* 0x000fe40000000808 */
[----:B------:R-:W-:-:S06]  /*0da0*/  @!P2 DFMA R2, R2, 2, -R16 ;  /* 0x400000000202a82b */ /* 0x000fcc0000000810 */
[----:B------:R-:W-:-:S04]  /*0db0*/  DFMA R14, R14, R18, R14 ;  /* 0x000000120e0e722b */ /* 0x000fc8000000000e */
[----:B------:R-:W-:-:S04]  /*0dc0*/  @!P2 LOP3.LUT R21, R3, 0x7ff00000, RZ, 0xc0, !PT ;  /* 0x7ff000000315a812 */ /* 0x000fc800078ec0ff */
[----:B------:R-:W-:Y:S01]  /*0dd0*/  DMUL R16, R14, R2 ;  /* 0x000000020e107228 */ /* 0x000fe20000000000 */
[----:B------:R-:W-:-:S05]  /*0de0*/  VIADD R23, R21, 0xffffffff ;  /* 0xffffffff15177836 */ /* 0x000fca0000000000 */
[----:B------:R-:W-:Y:S02]  /*0df0*/  ISETP.GT.U32.AND P0, PT, R23, 0x7feffffe, PT ;  /* 0x7feffffe1700780c */ /* 0x000fe40003f04070 */
[----:B------:R-:W-:Y:S02]  /*0e00*/  DFMA R18, R16, -R8, R2 ;  /* 0x800000081012722b */ /* 0x000fe40000000002 */
[----:B------:R-:W-:-:S06]  /*0e10*/  ISETP.GT.U32.OR P0, PT, R24, 0x7feffffe, P0 ;  /* 0x7feffffe1800780c */ /* 0x000fcc0000704470 */
[----:B------:R-:W-:-:S07]  /*0e20*/  DFMA R18, R14, R18, R16 ;  /* 0x000000120e12722b */ /* 0x000fce0000000010 */
[----:B------:R-:W-:Y:S05]  /*0e30*/  @P0 BRA `(.L_x_11) ;  /* 0x0000000000600947 */ /* 0x000fea0003800000 */
[----:B------:R-:W-:-:S04]  /*0e40*/  VIADDMNMX R5, R20, -R5, 0xb9600000, !PT ;  /* 0xb960000014057446 */ /* 0x000fc80007800905 */
[----:B------:R-:W-:-:S05]  /*0e50*/  VIMNMX R6, PT, PT, R5, 0x46a00000, PT ;  /* 0x46a0000005067848 */ /* 0x000fca0003fe0100 */
[----:B------:R-:W-:Y:S02]  /*0e60*/  IMAD.IADD R13, R6, 0x1, -R13 ;  /* 0x00000001060d7824 */ /* 0x000fe400078e0a0d */
[----:B------:R-:W-:Y:S02]  /*0e70*/  IMAD.MOV.U32 R6, RZ, RZ, RZ ;  /* 0x000000ffff067224 */ /* 0x000fe400078e00ff */
[----:B------:R-:W-:-:S06]  /*0e80*/  VIADD R7, R13, 0x7fe00000 ;  /* 0x7fe000000d077836 */ /* 0x000fcc0000000000 */
[----:B------:R-:W-:-:S10]  /*0e90*/  DMUL R14, R18, R6 ;  /* 0x00000006120e7228 */ /* 0x000fd40000000000 */
[----:B------:R-:W-:-:S13]  /*0ea0*/  FSETP.GTU.AND P0, PT, |R15|, 1.469367938527859385e-39, PT ;  /* 0x001000000f00780b */ /* 0x000fda0003f0c200 */
[----:B------:R-:W-:Y:S05]  /*0eb0*/  @P0 BRA `(.L_x_12) ;  /* 0x0000000000980947 */ /* 0x000fea0003800000 */
[----:B------:R-:W-:Y:S01]  /*0ec0*/  DFMA R2, R18, -R8, R2 ;  /* 0x800000081202722b */ /* 0x000fe20000000002 */
[----:B------:R-:W-:-:S09]  /*0ed0*/  IMAD.MOV.U32 R6, RZ, RZ, RZ ;  /* 0x000000ffff067224 */ /* 0x000fd200078e00ff */
[C---:B------:R-:W-:Y:S02]  /*0ee0*/  FSETP.NEU.AND P0, PT, R3.reuse, RZ, PT ;  /* 0x000000ff0300720b */ /* 0x040fe40003f0d000 */
[----:B------:R-:W-:-:S04]  /*0ef0*/  LOP3.LUT R11, R3, 0x80000000, R11, 0x48, !PT ;  /* 0x80000000030b7812 */ /* 0x000fc800078e480b */
[----:B------:R-:W-:-:S07]  /*0f00*/  LOP3.LUT R7, R11, R7, RZ, 0xfc, !PT ;  /* 0x000000070b077212 */ /* 0x000fce00078efcff */
[----:B------:R-:W-:Y:S05]  /*0f10*/  @!P0 BRA `(.L_x_12) ;  /* 0x0000000000808947 */ /* 0x000fea0003800000 */
[----:B------:R-:W-:Y:S01]  /*0f20*/  IMAD.MOV R3, RZ, RZ, -R13 ;  /* 0x000000ffff037224 */ /* 0x000fe200078e0a0d */
[----:B------:R-:W-:Y:S01]  /*0f30*/  DMUL.RP R6, R18, R6 ;  /* 0x0000000612067228 */ /* 0x000fe20000008000 */
[----:B------:R-:W-:Y:S01]  /*0f40*/  IMAD.MOV.U32 R2, RZ, RZ, RZ ;  /* 0x000000ffff027224 */ /* 0x000fe200078e00ff */
[----:B------:R-:W-:-:S05]  /*0f50*/  IADD3 R13, PT, PT, -R13, -0x43300000, RZ ;  /* 0xbcd000000d0d7810 */ /* 0x000fca0007ffe1ff */
[----:B------:R-:W-:-:S03]  /*0f60*/  DFMA R2, R14, -R2, R18 ;  /* 0x800000020e02722b */ /* 0x000fc60000000012 */
[----:B------:R-:W-:-:S07]  /*0f70*/  LOP3.LUT R11, R7, R11, RZ, 0x3c, !PT ;  /* 0x0000000b070b7212 */ /* 0x000fce00078e3cff */
[----:B------:R-:W-:-:S04]  /*0f80*/  FSETP.NEU.AND P0, PT, |R3|, R13, PT ;  /* 0x0000000d0300720b */ /* 0x000fc80003f0d200 */
[----:B------:R-:W-:Y:S02]  /*0f90*/  FSEL R14, R6, R14, !P0 ;  /* 0x0000000e060e7208 */ /* 0x000fe40004000000 */
[----:B------:R-:W-:Y:S01]  /*0fa0*/  FSEL R15, R11, R15, !P0 ;  /* 0x0000000f0b0f7208 */ /* 0x000fe20004000000 */
[----:B------:R-:W-:Y:S06]  /*0fb0*/  BRA `(.L_x_12) ;  /* 0x0000000000587947 */ /* 0x000fec0003800000 */
.L_x_11:
[----:B------:R-:W-:-:S14]  /*0fc0*/  DSETP.NAN.AND P0, PT, R6, R6, PT ;  /* 0x000000060600722a */ /* 0x000fdc0003f08000 */
[----:B------:R-:W-:Y:S05]  /*0fd0*/  @P0 BRA `(.L_x_13) ;  /* 0x0000000000480947 */ /* 0x000fea0003800000 */
[----:B------:R-:W0:Y:S02]  /*0fe0*/  LDC.64 R2, c[0x0][0x398] ;  /* 0x0000e600ff027b82 */ /* 0x000e240000000a00 */
[----:B0-----:R-:W-:-:S14]  /*0ff0*/  DSETP.NAN.AND P0, PT, R2, R2, PT ;  /* 0x000000020200722a */ /* 0x001fdc0003f08000 */
[----:B------:R-:W-:Y:S05]  /*1000*/  @P0 BRA `(.L_x_14) ;  /* 0x0000000000300947 */ /* 0x000fea0003800000 */
[----:B------:R-:W-:Y:S01]  /*1010*/  ISETP.NE.AND P0, PT, R21, R22, PT ;  /* 0x000000161500720c */ /* 0x000fe20003f05270 */
[----:B------:R-:W-:Y:S02]  /*1020*/  IMAD.MOV.U32 R14, RZ, RZ, 0x0 ;  /* 0x00000000ff0e7424 */ /* 0x000fe400078e00ff */
[----:B------:R-:W-:-:S10]  /*1030*/  IMAD.MOV.U32 R15, RZ, RZ, -0x80000 ;  /* 0xfff80000ff0f7424 */ /* 0x000fd400078e00ff */
[----:B------:R-:W-:Y:S05]  /*1040*/  @!P0 BRA `(.L_x_12) ;  /* 0x0000000000348947 */ /* 0x000fea0003800000 */
[----:B------:R-:W-:Y:S02]  /*1050*/  ISETP.NE.AND P0, PT, R21, 0x7ff00000, PT ;  /* 0x7ff000001500780c */ /* 0x000fe40003f05270 */
[----:B------:R-:W-:Y:S02]  /*1060*/  LOP3.LUT R15, R7, 0x80000000, R11, 0x48, !PT ;  /* 0x80000000070f7812 */ /* 0x000fe400078e480b */
[----:B------:R-:W-:-:S13]  /*1070*/  ISETP.EQ.OR P0, PT, R22, RZ, !P0 ;  /* 0x000000ff1600720c */ /* 0x000fda0004702670 */
[----:B------:R-:W-:Y:S01]  /*1080*/  @P0 LOP3.LUT R2, R15, 0x7ff00000, RZ, 0xfc, !PT ;  /* 0x7ff000000f020812 */ /* 0x000fe200078efcff */
[----:B------:R-:W-:Y:S02]  /*1090*/  @!P0 IMAD.MOV.U32 R14, RZ, RZ, RZ ;  /* 0x000000ffff0e8224 */ /* 0x000fe400078e00ff */
[----:B------:R-:W-:Y:S02]  /*10a0*/  @P0 IMAD.MOV.U32 R14, RZ, RZ, RZ ;  /* 0x000000ffff0e0224 */ /* 0x000fe400078e00ff */
[----:B------:R-:W-:Y:S01]  /*10b0*/  @P0 IMAD.MOV.U32 R15, RZ, RZ, R2 ;  /* 0x000000ffff0f0224 */ /* 0x000fe200078e0002 */
[----:B------:R-:W-:Y:S06]  /*10c0*/  BRA `(.L_x_12) ;  /* 0x0000000000147947 */ /* 0x000fec0003800000 */
.L_x_14:
[----:B------:R-:W-:Y:S01]  /*10d0*/  LOP3.LUT R15, R11, 0x80000, RZ, 0xfc, !PT ;  /* 0x000800000b0f7812 */ /* 0x000fe200078efcff */
[----:B------:R-:W-:Y:S01]  /*10e0*/  IMAD.MOV.U32 R14, RZ, RZ, R10 ;  /* 0x000000ffff0e7224 */ /* 0x000fe200078e000a */
[----:B------:R-:W-:Y:S06]  /*10f0*/  BRA `(.L_x_12) ;  /* 0x0000000000087947 */ /* 0x000fec0003800000 */
.L_x_13:
[----:B------:R-:W-:Y:S01]  /*1100*/  LOP3.LUT R15, R7, 0x80000, RZ, 0xfc, !PT ;  /* 0x00080000070f7812 */ /* 0x000fe200078efcff */
[----:B------:R-:W-:-:S07]  /*1110*/  IMAD.MOV.U32 R14, RZ, RZ, R6 ;  /* 0x000000ffff0e7224 */ /* 0x000fce00078e0006 */
.L_x_12:
[----:B------:R-:W-:Y:S02]  /*1120*/  IMAD.MOV.U32 R13, RZ, RZ, 0x0 ;  /* 0x00000000ff0d7424 */ /* 0x000fe400078e00ff */
[----:B------:R-:W-:Y:S02]  /*1130*/  IMAD.MOV.U32 R2, RZ, RZ, R14 ;  /* 0x000000ffff027224 */ /* 0x000fe400078e000e */
[----:B------:R-:W-:Y:S01]  /*1140*/  IMAD.MOV.U32 R3, RZ, RZ, R15 ;  /* 0x000000ffff037224 */ /* 0x000fe200078e000f */
[----:B------:R-:W-:Y:S06]  /*1150*/  RET.REL.NODEC R12 `(_Z26compute_temperature_multiXPKdPdS0_didd) ;  /* 0xffffffec0ca87950 */ /* 0x000fec0003c3ffff */
.L_x_15:
        /* <DEDUP_REMOVED lines=10> */
.L_x_16:


//--------------------- .nv.shared._Z18max_diff_reductionPdS_S_i --------------------------
	.section	.nv.shared._Z18max_diff_reductionPdS_S_i,"aw",@nobits
	.sectionflags	@""
	.align	8
.nv.shared._Z18max_diff_reductionPdS_S_i:
	.zero		3072


//--------------------- .nv.shared.reserved.0     --------------------------
	.section	.nv.shared.reserved.0,"aw",@nobits
	.weak		__nv_reservedSMEM_offset_0_alias
	.size		__nv_reservedSMEM_offset_0_alias, 0, 64
	.other		__nv_reservedSMEM_offset_0_alias,@"STO_CUDA_RESERVED_SHARED STV_DEFAULT"
__nv_reservedSMEM_offset_0_alias:
	.zero		0
	.zero		64


//--------------------- .nv.constant0._Z18max_diff_reductionPdS_S_i --------------------------
	.section	.nv.constant0._Z18max_diff_reductionPdS_S_i,"a",@progbits
	.sectionflags	@""
	.align	4
.nv.constant0._Z18max_diff_reductionPdS_S_i:
	.zero		924


//--------------------- .nv.constant0._Z26compute_temperature_multiXPKdPdS0_didd --------------------------
	.section	.nv.constant0._Z26compute_temperature_multiXPKdPdS0_didd,"a",@progbits
	.sectionflags	@""
	.align	4
.nv.constant0._Z26compute_temperature_multiXPKdPdS0_didd:
	.zero		952


//--------------------- SYMBOLS --------------------------

	.type		.nv.reservedSmem.offset0,@object
	.size		.nv.reservedSmem.offset0,0x4
	.type		.nv.reservedSmem.cap,@object
	.size		.nv.reservedSmem.cap,0x4
